//
// Generated by NVIDIA NVVM Compiler
//
// Compiler Build ID: CL-36424714
// Cuda compilation tools, release 13.0, V13.0.88
// Based on NVVM 20.0.0
//

.version 9.0
.target sm_100
.address_size 64

	// .globl	_Z10SpMMKerneliPiS_PdiS0_S0_

.visible .entry _Z10SpMMKerneliPiS_PdiS0_S0_(
	.param .u32 _Z10SpMMKerneliPiS_PdiS0_S0__param_0,
	.param .u64 .ptr .align 1 _Z10SpMMKerneliPiS_PdiS0_S0__param_1,
	.param .u64 .ptr .align 1 _Z10SpMMKerneliPiS_PdiS0_S0__param_2,
	.param .u64 .ptr .align 1 _Z10SpMMKerneliPiS_PdiS0_S0__param_3,
	.param .u32 _Z10SpMMKerneliPiS_PdiS0_S0__param_4,
	.param .u64 .ptr .align 1 _Z10SpMMKerneliPiS_PdiS0_S0__param_5,
	.param .u64 .ptr .align 1 _Z10SpMMKerneliPiS_PdiS0_S0__param_6
)
{
	.reg .pred 	%p<20>;
	.reg .b32 	%r<92>;
	.reg .b64 	%rd<96>;
	.reg .b64 	%fd<61>;

	ld.param.u64 	%rd11, [_Z10SpMMKerneliPiS_PdiS0_S0__param_1];
	ld.param.u64 	%rd12, [_Z10SpMMKerneliPiS_PdiS0_S0__param_2];
	ld.param.u64 	%rd13, [_Z10SpMMKerneliPiS_PdiS0_S0__param_3];
	ld.param.u32 	%r32, [_Z10SpMMKerneliPiS_PdiS0_S0__param_4];
	ld.param.u64 	%rd14, [_Z10SpMMKerneliPiS_PdiS0_S0__param_5];
	ld.param.u64 	%rd15, [_Z10SpMMKerneliPiS_PdiS0_S0__param_6];
	cvta.to.global.u64 	%rd1, %rd15;
	cvta.to.global.u64 	%rd2, %rd14;
	mov.u32 	%r33, %ctaid.x;
	mov.u32 	%r34, %ntid.x;
	mov.u32 	%r35, %tid.x;
	mad.lo.s32 	%r1, %r33, %r34, %r35;
	setp.lt.s32 	%p1, %r32, 1;
	@%p1 bra 	$L__BB0_12;
	mul.lo.s32 	%r2, %r32, %r1;
	add.s32 	%r37, %r32, -1;
	and.b32  	%r3, %r32, 7;
	setp.lt.u32 	%p2, %r37, 7;
	mov.b32 	%r84, 0;
	@%p2 bra 	$L__BB0_4;
	and.b32  	%r84, %r32, 2147483640;
	mov.b32 	%r82, 0;
$L__BB0_3:
	.pragma "nounroll";
	add.s32 	%r39, %r82, %r2;
	mul.wide.s32 	%rd16, %r39, 8;
	add.s64 	%rd17, %rd1, %rd16;
	mov.b64 	%rd18, 0;
	st.global.u64 	[%rd17], %rd18;
	st.global.u64 	[%rd17+8], %rd18;
	st.global.u64 	[%rd17+16], %rd18;
	st.global.u64 	[%rd17+24], %rd18;
	st.global.u64 	[%rd17+32], %rd18;
	st.global.u64 	[%rd17+40], %rd18;
	st.global.u64 	[%rd17+48], %rd18;
	st.global.u64 	[%rd17+56], %rd18;
	add.s32 	%r82, %r82, 8;
	setp.ne.s32 	%p3, %r82, %r84;
	@%p3 bra 	$L__BB0_3;
$L__BB0_4:
	setp.eq.s32 	%p4, %r3, 0;
	@%p4 bra 	$L__BB0_12;
	and.b32  	%r8, %r32, 3;
	setp.lt.u32 	%p5, %r3, 4;
	@%p5 bra 	$L__BB0_7;
	add.s32 	%r40, %r84, %r2;
	mul.wide.s32 	%rd19, %r40, 8;
	add.s64 	%rd20, %rd1, %rd19;
	mov.b64 	%rd21, 0;
	st.global.u64 	[%rd20], %rd21;
	st.global.u64 	[%rd20+8], %rd21;
	st.global.u64 	[%rd20+16], %rd21;
	st.global.u64 	[%rd20+24], %rd21;
	add.s32 	%r84, %r84, 4;
$L__BB0_7:
	setp.eq.s32 	%p6, %r8, 0;
	@%p6 bra 	$L__BB0_12;
	setp.eq.s32 	%p7, %r8, 1;
	@%p7 bra 	$L__BB0_10;
	add.s32 	%r41, %r84, %r2;
	mul.wide.s32 	%rd22, %r41, 8;
	add.s64 	%rd23, %rd1, %rd22;
	mov.b64 	%rd24, 0;
	st.global.u64 	[%rd23], %rd24;
	st.global.u64 	[%rd23+8], %rd24;
	add.s32 	%r84, %r84, 2;
$L__BB0_10:
	and.b32  	%r42, %r32, 1;
	setp.eq.b32 	%p8, %r42, 1;
	not.pred 	%p9, %p8;
	@%p9 bra 	$L__BB0_12;
	add.s32 	%r43, %r84, %r2;
	mul.wide.s32 	%rd25, %r43, 8;
	add.s64 	%rd26, %rd1, %rd25;
	mov.b64 	%rd27, 0;
	st.global.u64 	[%rd26], %rd27;
$L__BB0_12:
	cvta.to.global.u64 	%rd28, %rd11;
	mul.wide.s32 	%rd29, %r1, 4;
	add.s64 	%rd3, %rd28, %rd29;
	ld.global.u32 	%r86, [%rd3];
	ld.global.u32 	%r44, [%rd3+4];
	setp.ge.s32 	%p10, %r86, %r44;
	@%p10 bra 	$L__BB0_27;
	setp.lt.s32 	%p11, %r32, 1;
	mul.lo.s32 	%r14, %r32, %r1;
	@%p11 bra 	$L__BB0_27;
	add.s32 	%r15, %r32, -1;
	and.b32  	%r16, %r32, 7;
	and.b32  	%r17, %r32, 3;
	and.b32  	%r18, %r32, 2147483640;
	and.b32  	%r19, %r32, 1;
	add.s64 	%rd4, %rd2, 56;
	neg.s32 	%r20, %r18;
	cvta.to.global.u64 	%rd5, %rd13;
	cvta.to.global.u64 	%rd6, %rd12;
$L__BB0_15:
	setp.lt.u32 	%p12, %r15, 7;
	mul.wide.s32 	%rd30, %r86, 8;
	add.s64 	%rd7, %rd5, %rd30;
	mul.wide.s32 	%rd31, %r86, 4;
	add.s64 	%rd8, %rd6, %rd31;
	mov.b32 	%r90, 0;
	@%p12 bra 	$L__BB0_18;
	mov.b64 	%rd95, 0;
	mov.u32 	%r87, %r14;
	mov.u32 	%r88, %r20;
$L__BB0_17:
	.pragma "nounroll";
	cvt.u32.u64 	%r46, %rd95;
	mul.wide.s32 	%rd33, %r87, 8;
	add.s64 	%rd34, %rd1, %rd33;
	ld.global.f64 	%fd1, [%rd7];
	ld.global.u32 	%r47, [%rd8];
	mad.lo.s32 	%r48, %r47, %r32, %r46;
	mul.wide.s32 	%rd35, %r48, 8;
	add.s64 	%rd36, %rd4, %rd35;
	ld.global.f64 	%fd2, [%rd36+-56];
	ld.global.f64 	%fd3, [%rd34];
	fma.rn.f64 	%fd4, %fd1, %fd2, %fd3;
	st.global.f64 	[%rd34], %fd4;
	ld.global.f64 	%fd5, [%rd7];
	ld.global.u32 	%r49, [%rd8];
	mul.lo.s32 	%r50, %r49, %r32;
	cvt.s64.s32 	%rd37, %r50;
	add.s64 	%rd38, %rd95, %rd37;
	shl.b64 	%rd39, %rd38, 3;
	add.s64 	%rd40, %rd4, %rd39;
	ld.global.f64 	%fd6, [%rd40+-48];
	ld.global.f64 	%fd7, [%rd34+8];
	fma.rn.f64 	%fd8, %fd5, %fd6, %fd7;
	st.global.f64 	[%rd34+8], %fd8;
	ld.global.f64 	%fd9, [%rd7];
	ld.global.u32 	%r51, [%rd8];
	mul.lo.s32 	%r52, %r51, %r32;
	cvt.s64.s32 	%rd41, %r52;
	add.s64 	%rd42, %rd95, %rd41;
	shl.b64 	%rd43, %rd42, 3;
	add.s64 	%rd44, %rd4, %rd43;
	ld.global.f64 	%fd10, [%rd44+-40];
	ld.global.f64 	%fd11, [%rd34+16];
	fma.rn.f64 	%fd12, %fd9, %fd10, %fd11;
	st.global.f64 	[%rd34+16], %fd12;
	ld.global.f64 	%fd13, [%rd7];
	ld.global.u32 	%r53, [%rd8];
	mul.lo.s32 	%r54, %r53, %r32;
	cvt.s64.s32 	%rd45, %r54;
	add.s64 	%rd46, %rd95, %rd45;
	shl.b64 	%rd47, %rd46, 3;
	add.s64 	%rd48, %rd4, %rd47;
	ld.global.f64 	%fd14, [%rd48+-32];
	ld.global.f64 	%fd15, [%rd34+24];
	fma.rn.f64 	%fd16, %fd13, %fd14, %fd15;
	st.global.f64 	[%rd34+24], %fd16;
	ld.global.f64 	%fd17, [%rd7];
	ld.global.u32 	%r55, [%rd8];
	mul.lo.s32 	%r56, %r55, %r32;
	cvt.s64.s32 	%rd49, %r56;
	add.s64 	%rd50, %rd95, %rd49;
	shl.b64 	%rd51, %rd50, 3;
	add.s64 	%rd52, %rd4, %rd51;
	ld.global.f64 	%fd18, [%rd52+-24];
	ld.global.f64 	%fd19, [%rd34+32];
	fma.rn.f64 	%fd20, %fd17, %fd18, %fd19;
	st.global.f64 	[%rd34+32], %fd20;
	ld.global.f64 	%fd21, [%rd7];
	ld.global.u32 	%r57, [%rd8];
	mul.lo.s32 	%r58, %r57, %r32;
	cvt.s64.s32 	%rd53, %r58;
	add.s64 	%rd54, %rd95, %rd53;
	shl.b64 	%rd55, %rd54, 3;
	add.s64 	%rd56, %rd4, %rd55;
	ld.global.f64 	%fd22, [%rd56+-16];
	ld.global.f64 	%fd23, [%rd34+40];
	fma.rn.f64 	%fd24, %fd21, %fd22, %fd23;
	st.global.f64 	[%rd34+40], %fd24;
	ld.global.f64 	%fd25, [%rd7];
	ld.global.u32 	%r59, [%rd8];
	mul.lo.s32 	%r60, %r59, %r32;
	cvt.s64.s32 	%rd57, %r60;
	add.s64 	%rd58, %rd95, %rd57;
	shl.b64 	%rd59, %rd58, 3;
	add.s64 	%rd60, %rd4, %rd59;
	ld.global.f64 	%fd26, [%rd60+-8];
	ld.global.f64 	%fd27, [%rd34+48];
	fma.rn.f64 	%fd28, %fd25, %fd26, %fd27;
	st.global.f64 	[%rd34+48], %fd28;
	ld.global.f64 	%fd29, [%rd7];
	ld.global.u32 	%r61, [%rd8];
	mul.lo.s32 	%r62, %r61, %r32;
	cvt.s64.s32 	%rd61, %r62;
	add.s64 	%rd62, %rd95, %rd61;
	shl.b64 	%rd63, %rd62, 3;
	add.s64 	%rd64, %rd4, %rd63;
	ld.global.f64 	%fd30, [%rd64];
	ld.global.f64 	%fd31, [%rd34+56];
	fma.rn.f64 	%fd32, %fd29, %fd30, %fd31;
	st.global.f64 	[%rd34+56], %fd32;
	add.s64 	%rd95, %rd95, 8;
	add.s32 	%r88, %r88, 8;
	add.s32 	%r87, %r87, 8;
	setp.ne.s32 	%p13, %r88, 0;
	mov.u32 	%r90, %r18;
	@%p13 bra 	$L__BB0_17;
$L__BB0_18:
	setp.eq.s32 	%p14, %r16, 0;
	@%p14 bra 	$L__BB0_26;
	add.s32 	%r63, %r16, -1;
	setp.lt.u32 	%p15, %r63, 3;
	@%p15 bra 	$L__BB0_21;
	ld.global.f64 	%fd33, [%rd7];
	ld.global.u32 	%r64, [%rd8];
	mad.lo.s32 	%r65, %r64, %r32, %r90;
	mul.wide.s32 	%rd65, %r65, 8;
	add.s64 	%rd66, %rd2, %rd65;
	ld.global.f64 	%fd34, [%rd66];
	add.s32 	%r66, %r90, %r14;
	mul.wide.s32 	%rd67, %r66, 8;
	add.s64 	%rd68, %rd1, %rd67;
	ld.global.f64 	%fd35, [%rd68];
	fma.rn.f64 	%fd36, %fd33, %fd34, %fd35;
	st.global.f64 	[%rd68], %fd36;
	ld.global.f64 	%fd37, [%rd7];
	ld.global.u32 	%r67, [%rd8];
	mul.lo.s32 	%r68, %r67, %r32;
	cvt.s64.s32 	%rd69, %r68;
	cvt.u64.u32 	%rd70, %r90;
	add.s64 	%rd71, %rd69, %rd70;
	shl.b64 	%rd72, %rd71, 3;
	add.s64 	%rd73, %rd2, %rd72;
	ld.global.f64 	%fd38, [%rd73+8];
	ld.global.f64 	%fd39, [%rd68+8];
	fma.rn.f64 	%fd40, %fd37, %fd38, %fd39;
	st.global.f64 	[%rd68+8], %fd40;
	ld.global.f64 	%fd41, [%rd7];
	ld.global.u32 	%r69, [%rd8];
	mul.lo.s32 	%r70, %r69, %r32;
	cvt.s64.s32 	%rd74, %r70;
	add.s64 	%rd75, %rd74, %rd70;
	shl.b64 	%rd76, %rd75, 3;
	add.s64 	%rd77, %rd2, %rd76;
	ld.global.f64 	%fd42, [%rd77+16];
	ld.global.f64 	%fd43, [%rd68+16];
	fma.rn.f64 	%fd44, %fd41, %fd42, %fd43;
	st.global.f64 	[%rd68+16], %fd44;
	ld.global.f64 	%fd45, [%rd7];
	ld.global.u32 	%r71, [%rd8];
	mul.lo.s32 	%r72, %r71, %r32;
	cvt.s64.s32 	%rd78, %r72;
	add.s64 	%rd79, %rd78, %rd70;
	shl.b64 	%rd80, %rd79, 3;
	add.s64 	%rd81, %rd2, %rd80;
	ld.global.f64 	%fd46, [%rd81+24];
	ld.global.f64 	%fd47, [%rd68+24];
	fma.rn.f64 	%fd48, %fd45, %fd46, %fd47;
	st.global.f64 	[%rd68+24], %fd48;
	add.s32 	%r90, %r90, 4;
$L__BB0_21:
	setp.eq.s32 	%p16, %r17, 0;
	@%p16 bra 	$L__BB0_26;
	setp.eq.s32 	%p17, %r17, 1;
	@%p17 bra 	$L__BB0_24;
	ld.global.f64 	%fd49, [%rd7];
	ld.global.u32 	%r73, [%rd8];
	mad.lo.s32 	%r74, %r73, %r32, %r90;
	mul.wide.s32 	%rd82, %r74, 8;
	add.s64 	%rd83, %rd2, %rd82;
	ld.global.f64 	%fd50, [%rd83];
	add.s32 	%r75, %r90, %r14;
	mul.wide.s32 	%rd84, %r75, 8;
	add.s64 	%rd85, %rd1, %rd84;
	ld.global.f64 	%fd51, [%rd85];
	fma.rn.f64 	%fd52, %fd49, %fd50, %fd51;
	st.global.f64 	[%rd85], %fd52;
	ld.global.f64 	%fd53, [%rd7];
	ld.global.u32 	%r76, [%rd8];
	mul.lo.s32 	%r77, %r76, %r32;
	cvt.s64.s32 	%rd86, %r77;
	cvt.u64.u32 	%rd87, %r90;
	add.s64 	%rd88, %rd86, %rd87;
	shl.b64 	%rd89, %rd88, 3;
	add.s64 	%rd90, %rd2, %rd89;
	ld.global.f64 	%fd54, [%rd90+8];
	ld.global.f64 	%fd55, [%rd85+8];
	fma.rn.f64 	%fd56, %fd53, %fd54, %fd55;
	st.global.f64 	[%rd85+8], %fd56;
	add.s32 	%r90, %r90, 2;
$L__BB0_24:
	setp.eq.s32 	%p18, %r19, 0;
	@%p18 bra 	$L__BB0_26;
	ld.global.f64 	%fd57, [%rd7];
	ld.global.u32 	%r78, [%rd8];
	mad.lo.s32 	%r79, %r78, %r32, %r90;
	mul.wide.s32 	%rd91, %r79, 8;
	add.s64 	%rd92, %rd2, %rd91;
	ld.global.f64 	%fd58, [%rd92];
	add.s32 	%r80, %r90, %r14;
	mul.wide.s32 	%rd93, %r80, 8;
	add.s64 	%rd94, %rd1, %rd93;
	ld.global.f64 	%fd59, [%rd94];
	fma.rn.f64 	%fd60, %fd57, %fd58, %fd59;
	st.global.f64 	[%rd94], %fd60;
$L__BB0_26:
	add.s32 	%r86, %r86, 1;
	ld.global.u32 	%r81, [%rd3+4];
	setp.lt.s32 	%p19, %r86, %r81;
	@%p19 bra 	$L__BB0_15;
$L__BB0_27:
	ret;

}


// ===== COMPILED SASS (sm_100) =====

	.target	sm_100

	.elftype	@"ET_EXEC"


//--------------------- .note.nv.tkinfo           --------------------------
	.section	.note.nv.tkinfo,"",@"SHT_NOTE"
	.sectionflags	@"SHF_NOTE_NV_TKINFO"
	.tkinfo
        /*0018*/ 	.word	0x00000002
        /*0030*/ 	.string	""
        /*0030*/ 	.string	"ptxas"
        /*0030*/ 	.string	"Cuda compilation tools, release 13.0, V13.0.88"
        /*0030*/ 	.string	"Build cuda_13.0.r13.0/compiler.36424714_0"
        /*0030*/ 	.string	"-arch sm_100 -m 64 "



//--------------------- .note.nv.cuinfo           --------------------------
	.section	.note.nv.cuinfo,"",@"SHT_NOTE"
	.sectionflags	@"SHF_NOTE_NV_CUINFO"
        /*0018*/ 	.short	0x0002
        /*001a*/ 	.short	0x0064
        /*001c*/ 	.short	0x0082
	.zero		2


//--------------------- .nv.info                  --------------------------
	.section	.nv.info,"",@"SHT_CUDA_INFO"
	.align	4


	//----- nvinfo : EIATTR_REGCOUNT
	.align		4
        /*0000*/ 	.byte	0x04, 0x2f
        /*0002*/ 	.short	(.L_1 - .L_0)
	.align		4
.L_0:
        /*0004*/ 	.word	index@(_Z10SpMMKerneliPiS_PdiS0_S0_)
        /*0008*/ 	.word	0x00000020


	//----- nvinfo : EIATTR_FRAME_SIZE
	.align		4
.L_1:
        /*000c*/ 	.byte	0x04, 0x11
        /*000e*/ 	.short	(.L_3 - .L_2)
	.align		4
.L_2:
        /*0010*/ 	.word	index@(_Z10SpMMKerneliPiS_PdiS0_S0_)
        /*0014*/ 	.word	0x00000000


	//----- nvinfo : EIATTR_MIN_STACK_SIZE
	.align		4
.L_3:
        /*0018*/ 	.byte	0x04, 0x12
        /*001a*/ 	.short	(.L_5 - .L_4)
	.align		4
.L_4:
        /*001c*/ 	.word	index@(_Z10SpMMKerneliPiS_PdiS0_S0_)
        /*0020*/ 	.word	0x00000000
.L_5:


//--------------------- .nv.compat                --------------------------
	.section	.nv.compat,"",@"SHT_CUDA_COMPAT_INFO"
	.align	4
        /*0000*/ 	.byte	0x02, 0x09, 0x00, 0x00, 0x02, 0x02, 0x01, 0x00, 0x02, 0x05, 0x05, 0x00, 0x03, 0x07, 0x01, 0x01
        /*0010*/ 	.byte	0x02, 0x03, 0x00, 0x00, 0x02, 0x06, 0x01, 0x00, 0x04, 0x0b, 0x08, 0x00, 0x01, 0x00, 0x00, 0x00
        /*0020*/ 	.byte	0x00, 0x00, 0x00, 0x00


//--------------------- .nv.info._Z10SpMMKerneliPiS_PdiS0_S0_ --------------------------
	.section	.nv.info._Z10SpMMKerneliPiS_PdiS0_S0_,"",@"SHT_CUDA_INFO"
	.sectionflags	@""
	.align	4


	//----- nvinfo : EIATTR_CUDA_API_VERSION
	.align		4
        /*0000*/ 	.byte	0x04, 0x37
        /*0002*/ 	.short	(.L_7 - .L_6)
.L_6:
        /*0004*/ 	.word	0x00000082


	//----- nvinfo : EIATTR_KPARAM_INFO
	.align		4
.L_7:
        /*0008*/ 	.byte	0x04, 0x17
        /*000a*/ 	.short	(.L_9 - .L_8)
.L_8:
        /*000c*/ 	.word	0x00000000
        /*0010*/ 	.short	0x0006
        /*0012*/ 	.short	0x0030
        /*0014*/ 	.byte	0x00, 0xf5, 0x21, 0x00


	//----- nvinfo : EIATTR_KPARAM_INFO
	.align		4
.L_9:
        /*0018*/ 	.byte	0x04, 0x17
        /*001a*/ 	.short	(.L_11 - .L_10)
.L_10:
        /*001c*/ 	.word	0x00000000
        /*0020*/ 	.short	0x0005
        /*0022*/ 	.short	0x0028
        /*0024*/ 	.byte	0x00, 0xf5, 0x21, 0x00


	//----- nvinfo : EIATTR_KPARAM_INFO
	.align		4
.L_11:
        /*0028*/ 	.byte	0x04, 0x17
        /*002a*/ 	.short	(.L_13 - .L_12)
.L_12:
        /*002c*/ 	.word	0x00000000
        /*0030*/ 	.short	0x0004
        /*0032*/ 	.short	0x0020
        /*0034*/ 	.byte	0x00, 0xf0, 0x11, 0x00


	//----- nvinfo : EIATTR_KPARAM_INFO
	.align		4
.L_13:
        /*0038*/ 	.byte	0x04, 0x17
        /*003a*/ 	.short	(.L_15 - .L_14)
.L_14:
        /*003c*/ 	.word	0x00000000
        /*0040*/ 	.short	0x0003
        /*0042*/ 	.short	0x0018
        /*0044*/ 	.byte	0x00, 0xf5, 0x21, 0x00


	//----- nvinfo : EIATTR_KPARAM_INFO
	.align		4
.L_15:
        /*0048*/ 	.byte	0x04, 0x17
        /*004a*/ 	.short	(.L_17 - .L_16)
.L_16:
        /*004c*/ 	.word	0x00000000
        /*0050*/ 	.short	0x0002
        /*0052*/ 	.short	0x0010
        /*0054*/ 	.byte	0x00, 0xf5, 0x21, 0x00


	//----- nvinfo : EIATTR_KPARAM_INFO
	.align		4
.L_17:
        /*0058*/ 	.byte	0x04, 0x17
        /*005a*/ 	.short	(.L_19 - .L_18)
.L_18:
        /*005c*/ 	.word	0x00000000
        /*0060*/ 	.short	0x0001
        /*0062*/ 	.short	0x0008
        /*0064*/ 	.byte	0x00, 0xf5, 0x21, 0x00


	//----- nvinfo : EIATTR_KPARAM_INFO
	.align		4
.L_19:
        /*0068*/ 	.byte	0x04, 0x17
        /*006a*/ 	.short	(.L_21 - .L_20)
.L_20:
        /*006c*/ 	.word	0x00000000
        /*0070*/ 	.short	0x0000
        /*0072*/ 	.short	0x0000
        /*0074*/ 	.byte	0x00, 0xf0, 0x11, 0x00


	//----- nvinfo : EIATTR_SPARSE_MMA_MASK
	.align		4
.L_21:
        /*0078*/ 	.byte	0x03, 0x50
        /*007a*/ 	.short	0x0000


	//----- nvinfo : EIATTR_MAXREG_COUNT
	.align		4
        /*007c*/ 	.byte	0x03, 0x1b
        /*007e*/ 	.short	0x00ff


	//----- nvinfo : EIATTR_MERCURY_ISA_VERSION
	.align		4
        /*0080*/ 	.byte	0x03, 0x5f
        /*0082*/ 	.short	0x0101


	//----- nvinfo : EIATTR_VRC_CTA_INIT_COUNT
	.align		4
        /*0084*/ 	.byte	0x02, 0x4a
	.zero		1
	.zero		1


	//----- nvinfo : EIATTR_EXIT_INSTR_OFFSETS
	.align		4
        /*0088*/ 	.byte	0x04, 0x1c
        /*008a*/ 	.short	(.L_23 - .L_22)


	//   ....[0]....
.L_22:
        /*008c*/ 	.word	0x000003f0


	//   ....[1]....
        /*0090*/ 	.word	0x00000400


	//   ....[2]....
        /*0094*/ 	.word	0x000011a0


	//----- nvinfo : EIATTR_CRS_STACK_SIZE
	.align		4
.L_23:
        /*0098*/ 	.byte	0x04, 0x1e
        /*009a*/ 	.short	(.L_25 - .L_24)
.L_24:
        /*009c*/ 	.word	0x00000000


	//----- nvinfo : EIATTR_CBANK_PARAM_SIZE
	.align		4
.L_25:
        /*00a0*/ 	.byte	0x03, 0x19
        /*00a2*/ 	.short	0x0038


	//----- nvinfo : EIATTR_PARAM_CBANK
	.align		4
        /*00a4*/ 	.byte	0x04, 0x0a
        /*00a6*/ 	.short	(.L_27 - .L_26)
	.align		4
.L_26:
        /*00a8*/ 	.word	index@(.nv.constant0._Z10SpMMKerneliPiS_PdiS0_S0_)
        /*00ac*/ 	.short	0x0380
        /*00ae*/ 	.short	0x0038


	//----- nvinfo : EIATTR_SW_WAR
	.align		4
.L_27:
        /*00b0*/ 	.byte	0x04, 0x36
        /*00b2*/ 	.short	(.L_29 - .L_28)
.L_28:
        /*00b4*/ 	.word	0x00000008
.L_29:


//--------------------- .nv.callgraph             --------------------------
	.section	.nv.callgraph,"",@"SHT_CUDA_CALLGRAPH"
	.align	4
	.sectionentsize	8
	.align		4
        /*0000*/ 	.word	0x00000000
	.align		4
        /*0004*/ 	.word	0xffffffff
	.align		4
        /*0008*/ 	.word	0x00000000
	.align		4
        /*000c*/ 	.word	0xfffffffe
	.align		4
        /*0010*/ 	.word	0x00000000
	.align		4
        /*0014*/ 	.word	0xfffffffd
	.align		4
        /*0018*/ 	.word	0x00000000
	.align		4
        /*001c*/ 	.word	0xfffffffc


//--------------------- .text._Z10SpMMKerneliPiS_PdiS0_S0_ --------------------------
	.section	.text._Z10SpMMKerneliPiS_PdiS0_S0_,"ax",@progbits
	.align	128
        .global         _Z10SpMMKerneliPiS_PdiS0_S0_
        .type           _Z10SpMMKerneliPiS_PdiS0_S0_,@function
        .size           _Z10SpMMKerneliPiS_PdiS0_S0_,(.L_x_11 - _Z10SpMMKerneliPiS_PdiS0_S0_)
        .other          _Z10SpMMKerneliPiS_PdiS0_S0_,@"STO_CUDA_ENTRY STV_DEFAULT"
_Z10SpMMKerneliPiS_PdiS0_S0_:
.text._Z10SpMMKerneliPiS_PdiS0_S0_:
[----:B------:R-:W-:Y:S08]  /*0000*/  LDC R1, c[0x0][0x37c] ;  /* 0x0000df00ff017b82 */ /* 0x000ff00000000800 */
[----:B------:R-:W0:Y:S01]  /*0010*/  LDC R5, c[0x0][0x3a0] ;  /* 0x0000e800ff057b82 */ /* 0x000e220000000800 */
[----:B------:R-:W1:Y:S01]  /*0020*/  S2R R3, SR_TID.X ;  /* 0x0000000000037919 */ /* 0x000e620000002100 */
[----:B------:R-:W2:Y:S06]  /*0030*/  LDCU.64 UR6, c[0x0][0x358] ;  /* 0x00006b00ff0677ac */ /* 0x000eac0008000a00 */
[----:B------:R-:W1:Y:S08]  /*0040*/  S2UR UR4, SR_CTAID.X ;  /* 0x00000000000479c3 */ /* 0x000e700000002500 */
[----:B------:R-:W1:Y:S01]  /*0050*/  LDC R4, c[0x0][0x360] ;  /* 0x0000d800ff047b82 */ /* 0x000e620000000800 */
[C---:B0-----:R-:W-:Y:S01]  /*0060*/  ISETP.GE.AND P0, PT, R5.reuse, 0x1, PT ;  /* 0x000000010500780c */ /* 0x041fe20003f06270 */
[----:B------:R-:W-:-:S02]  /*0070*/  VIADD R10, R5, 0xffffffff ;  /* 0xffffffff050a7836 */ /* 0x000fc40000000000 */
[----:B-1----:R-:W-:-:S10]  /*0080*/  IMAD R4, R4, UR4, R3 ;  /* 0x0000000404047c24 */ /* 0x002fd4000f8e0203 */
[----:B--2---:R-:W-:Y:S05]  /*0090*/  @!P0 BRA `(.L_x_0) ;  /* 0x0000000000c08947 */ /* 0x004fea0003800000 */
[----:B------:R-:W-:Y:S01]  /*00a0*/  ISETP.GE.U32.AND P2, PT, R10, 0x7, PT ;  /* 0x000000070a00780c */ /* 0x000fe20003f46070 */
[----:B------:R-:W-:Y:S01]  /*00b0*/  IMAD.MOV.U32 R0, RZ, RZ, RZ ;  /* 0x000000ffff007224 */ /* 0x000fe200078e00ff */
[----:B------:R-:W-:-:S04]  /*00c0*/  LOP3.LUT R8, R5, 0x7, RZ, 0xc0, !PT ;  /* 0x0000000705087812 */ /* 0x000fc800078ec0ff */
[----:B------:R-:W-:-:S07]  /*00d0*/  ISETP.NE.AND P1, PT, R8, RZ, PT ;  /* 0x000000ff0800720c */ /* 0x000fce0003f25270 */
[----:B------:R-:W-:Y:S06]  /*00e0*/  @!P2 BRA `(.L_x_1) ;  /* 0x000000000040a947 */ /* 0x000fec0003800000 */
[----:B------:R-:W0:Y:S01]  /*00f0*/  LDC.64 R6, c[0x0][0x3b0] ;  /* 0x0000ec00ff067b82 */ /* 0x000e220000000a00 */
[----:B------:R-:W-:Y:S01]  /*0100*/  LOP3.LUT R0, R5, 0x7ffffff8, RZ, 0xc0, !PT ;  /* 0x7ffffff805007812 */ /* 0x000fe200078ec0ff */
[----:B------:R-:W-:-:S06]  /*0110*/  UMOV UR4, URZ ;  /* 0x000000ff00047c82 */ /* 0x000fcc0008000000 */
.L_x_2:
[----:B-1----:R-:W-:Y:S01]  /*0120*/  IMAD R3, R4, R5, UR4 ;  /* 0x0000000404037e24 */ /* 0x002fe2000f8e0205 */
[----:B------:R-:W-:-:S03]  /*0130*/  UIADD3 UR4, UPT, UPT, UR4, 0x8, URZ ;  /* 0x0000000804047890 */ /* 0x000fc6000fffe0ff */
[----:B0-----:R-:W-:-:S03]  /*0140*/  IMAD.WIDE R2, R3, 0x8, R6 ;  /* 0x0000000803027825 */ /* 0x001fc600078e0206 */
[----:B------:R-:W-:Y:S02]  /*0150*/  ISETP.NE.AND P2, PT, R0, UR4, PT ;  /* 0x0000000400007c0c */ /* 0x000fe4000bf45270 */
[----:B------:R1:W-:Y:S04]  /*0160*/  STG.E.64 desc[UR6][R2.64], RZ ;  /* 0x000000ff02007986 */ /* 0x0003e8000c101b06 */
[----:B------:R1:W-:Y:S04]  /*0170*/  STG.E.64 desc[UR6][R2.64+0x8], RZ ;  /* 0x000008ff02007986 */ /* 0x0003e8000c101b06 */
[----:B------:R1:W-:Y:S04]  /*0180*/  STG.E.64 desc[UR6][R2.64+0x10], RZ ;  /* 0x000010ff02007986 */ /* 0x0003e8000c101b06 */
[----:B------:R1:W-:Y:S04]  /*0190*/  STG.E.64 desc[UR6][R2.64+0x18], RZ ;  /* 0x000018ff02007986 */ /* 0x0003e8000c101b06 */
[----:B------:R1:W-:Y:S04]  /*01a0*/  STG.E.64 desc[UR6][R2.64+0x20], RZ ;  /* 0x000020ff02007986 */ /* 0x0003e8000c101b06 */
[----:B------:R1:W-:Y:S04]  /*01b0*/  STG.E.64 desc[UR6][R2.64+0x28], RZ ;  /* 0x000028ff02007986 */ /* 0x0003e8000c101b06 */
[----:B------:R1:W-:Y:S04]  /*01c0*/  STG.E.64 desc[UR6][R2.64+0x30], RZ ;  /* 0x000030ff02007986 */ /* 0x0003e8000c101b06 */
[----:B------:R1:W-:Y:S01]  /*01d0*/  STG.E.64 desc[UR6][R2.64+0x38], RZ ;  /* 0x000038ff02007986 */ /* 0x0003e2000c101b06 */
[----:B------:R-:W-:Y:S05]  /*01e0*/  @P2 BRA `(.L_x_2) ;  /* 0xfffffffc00cc2947 */ /* 0x000fea000383ffff */
.L_x_1:
[----:B------:R-:W-:Y:S05]  /*01f0*/  @!P1 BRA `(.L_x_0) ;  /* 0x0000000000689947 */ /* 0x000fea0003800000 */
[----:B------:R-:W-:Y:S02]  /*0200*/  ISETP.GE.U32.AND P1, PT, R8, 0x4, PT ;  /* 0x000000040800780c */ /* 0x000fe40003f26070 */
[----:B------:R-:W-:-:S04]  /*0210*/  LOP3.LUT R6, R5, 0x3, RZ, 0xc0, !PT ;  /* 0x0000000305067812 */ /* 0x000fc800078ec0ff */
[----:B------:R-:W-:-:S07]  /*0220*/  ISETP.NE.AND P2, PT, R6, RZ, PT ;  /* 0x000000ff0600720c */ /* 0x000fce0003f45270 */
[----:B------:R-:W-:Y:S06]  /*0230*/  @!P1 BRA `(.L_x_3) ;  /* 0x0000000000209947 */ /* 0x000fec0003800000 */
[----:B-1----:R-:W0:Y:S01]  /*0240*/  LDC.64 R2, c[0x0][0x3b0] ;  /* 0x0000ec00ff027b82 */ /* 0x002e220000000a00 */
[----:B------:R-:W-:Y:S02]  /*0250*/  IMAD R7, R4, R5, R0 ;  /* 0x0000000504077224 */ /* 0x000fe400078e0200 */
[----:B------:R-:W-:Y:S02]  /*0260*/  VIADD R0, R0, 0x4 ;  /* 0x0000000400007836 */ /* 0x000fe40000000000 */
[----:B0-----:R-:W-:-:S05]  /*0270*/  IMAD.WIDE R2, R7, 0x8, R2 ;  /* 0x0000000807027825 */ /* 0x001fca00078e0202 */
[----:B------:R0:W-:Y:S04]  /*0280*/  STG.E.64 desc[UR6][R2.64], RZ ;  /* 0x000000ff02007986 */ /* 0x0001e8000c101b06 */
[----:B------:R0:W-:Y:S04]  /*0290*/  STG.E.64 desc[UR6][R2.64+0x8], RZ ;  /* 0x000008ff02007986 */ /* 0x0001e8000c101b06 */
[----:B------:R0:W-:Y:S04]  /*02a0*/  STG.E.64 desc[UR6][R2.64+0x10], RZ ;  /* 0x000010ff02007986 */ /* 0x0001e8000c101b06 */
[----:B------:R0:W-:Y:S02]  /*02b0*/  STG.E.64 desc[UR6][R2.64+0x18], RZ ;  /* 0x000018ff02007986 */ /* 0x0001e4000c101b06 */
.L_x_3:
[----:B------:R-:W-:Y:S05]  /*02c0*/  @!P2 BRA `(.L_x_0) ;  /* 0x000000000034a947 */ /* 0x000fea0003800000 */
[----:B01----:R-:W-:Y:S02]  /*02d0*/  LOP3.LUT R2, R5, 0x1, RZ, 0xc0, !PT ;  /* 0x0000000105027812 */ /* 0x003fe400078ec0ff */
[----:B------:R-:W-:Y:S02]  /*02e0*/  ISETP.NE.AND P1, PT, R6, 0x1, PT ;  /* 0x000000010600780c */ /* 0x000fe40003f25270 */
[----:B------:R-:W-:-:S11]  /*02f0*/  ISETP.NE.U32.AND P2, PT, R2, 0x1, PT ;  /* 0x000000010200780c */ /* 0x000fd60003f45070 */
[----:B------:R-:W0:Y:S01]  /*0300*/  @P1 LDC.64 R2, c[0x0][0x3b0] ;  /* 0x0000ec00ff021b82 */ /* 0x000e220000000a00 */
[----:B------:R-:W-:Y:S02]  /*0310*/  @P1 IMAD R7, R4, R5, R0 ;  /* 0x0000000504071224 */ /* 0x000fe400078e0200 */
[----:B------:R-:W-:-:S04]  /*0320*/  @P1 VIADD R0, R0, 0x2 ;  /* 0x0000000200001836 */ /* 0x000fc80000000000 */
[----:B------:R-:W-:Y:S01]  /*0330*/  @!P2 IMAD R11, R4, R5, R0 ;  /* 0x00000005040ba224 */ /* 0x000fe200078e0200 */
[----:B------:R-:W1:Y:S01]  /*0340*/  @!P2 LDC.64 R8, c[0x0][0x3b0] ;  /* 0x0000ec00ff08ab82 */ /* 0x000e620000000a00 */
[----:B0-----:R-:W-:-:S05]  /*0350*/  @P1 IMAD.WIDE R6, R7, 0x8, R2 ;  /* 0x0000000807061825 */ /* 0x001fca00078e0202 */
[----:B------:R2:W-:Y:S01]  /*0360*/  @P1 STG.E.64 desc[UR6][R6.64], RZ ;  /* 0x000000ff06001986 */ /* 0x0005e2000c101b06 */
[----:B-1----:R-:W-:-:S03]  /*0370*/  @!P2 IMAD.WIDE R2, R11, 0x8, R8 ;  /* 0x000000080b02a825 */ /* 0x002fc600078e0208 */
[----:B------:R2:W-:Y:S04]  /*0380*/  @P1 STG.E.64 desc[UR6][R6.64+0x8], RZ ;  /* 0x000008ff06001986 */ /* 0x0005e8000c101b06 */
[----:B------:R2:W-:Y:S02]  /*0390*/  @!P2 STG.E.64 desc[UR6][R2.64], RZ ;  /* 0x000000ff0200a986 */ /* 0x0005e4000c101b06 */
.L_x_0:
[----:B------:R-:W3:Y:S02]  /*03a0*/  LDC.64 R8, c[0x0][0x388] ;  /* 0x0000e200ff087b82 */ /* 0x000ee40000000a00 */
[----:B---3--:R-:W-:-:S05]  /*03b0*/  IMAD.WIDE R8, R4, 0x4, R8 ;  /* 0x0000000404087825 */ /* 0x008fca00078e0208 */
[----:B------:R-:W3:Y:S04]  /*03c0*/  LDG.E R0, desc[UR6][R8.64] ;  /* 0x0000000608007981 */ /* 0x000ee8000c1e1900 */
[----:B012---:R-:W3:Y:S02]  /*03d0*/  LDG.E R3, desc[UR6][R8.64+0x4] ;  /* 0x0000040608037981 */ /* 0x007ee4000c1e1900 */
[----:B---3--:R-:W-:-:S13]  /*03e0*/  ISETP.GE.AND P1, PT, R0, R3, PT ;  /* 0x000000030000720c */ /* 0x008fda0003f26270 */
[----:B------:R-:W-:Y:S05]  /*03f0*/  @P1 EXIT ;  /* 0x000000000000194d */ /* 0x000fea0003800000 */
[----:B------:R-:W-:Y:S05]  /*0400*/  @!P0 EXIT ;  /* 0x000000000000894d */ /* 0x000fea0003800000 */
[----:B------:R-:W0:Y:S01]  /*0410*/  LDCU.64 UR4, c[0x0][0x3a8] ;  /* 0x00007500ff0477ac */ /* 0x000e220008000a00 */
[C---:B------:R-:W-:Y:S01]  /*0420*/  LOP3.LUT R2, R5.reuse, 0x7ffffff8, RZ, 0xc0, !PT ;  /* 0x7ffffff805027812 */ /* 0x040fe200078ec0ff */
[----:B------:R-:W-:Y:S01]  /*0430*/  IMAD R3, R4, R5, RZ ;  /* 0x0000000504037224 */ /* 0x000fe200078e02ff */
[C---:B------:R-:W-:Y:S01]  /*0440*/  LOP3.LUT R4, R5.reuse, 0x7, RZ, 0xc0, !PT ;  /* 0x0000000705047812 */ /* 0x040fe200078ec0ff */
[----:B------:R-:W1:Y:S01]  /*0450*/  LDCU UR8, c[0x0][0x3a0] ;  /* 0x00007400ff0877ac */ /* 0x000e620008000800 */
[----:B------:R-:W-:Y:S01]  /*0460*/  ISETP.GE.U32.AND P0, PT, R10, 0x7, PT ;  /* 0x000000070a00780c */ /* 0x000fe20003f06070 */
[----:B------:R-:W-:Y:S01]  /*0470*/  IMAD.MOV R6, RZ, RZ, -R2 ;  /* 0x000000ffff067224 */ /* 0x000fe200078e0a02 */
[----:B------:R-:W-:Y:S01]  /*0480*/  LOP3.LUT R5, R5, 0x3, RZ, 0xc0, !PT ;  /* 0x0000000305057812 */ /* 0x000fe200078ec0ff */
[----:B0-----:R-:W-:-:S04]  /*0490*/  UIADD3 UR4, UP0, UPT, UR4, 0x38, URZ ;  /* 0x0000003804047890 */ /* 0x001fc8000ff1e0ff */
[----:B-1----:R-:W-:-:S12]  /*04a0*/  UIADD3.X UR5, UPT, UPT, URZ, UR5, URZ, UP0, !UPT ;  /* 0x00000005ff057290 */ /* 0x002fd800087fe4ff */
.L_x_9:
[----:B0-----:R-:W0:Y:S01]  /*04b0*/  LDC.64 R10, c[0x0][0x398] ;  /* 0x0000e600ff0a7b82 */ /* 0x001e220000000a00 */
[----:B-1----:R-:W-:-:S07]  /*04c0*/  IMAD.MOV.U32 R16, RZ, RZ, RZ ;  /* 0x000000ffff107224 */ /* 0x002fce00078e00ff */
[----:B------:R-:W1:Y:S01]  /*04d0*/  LDC.64 R12, c[0x0][0x390] ;  /* 0x0000e400ff0c7b82 */ /* 0x000e620000000a00 */
[----:B0-----:R-:W-:-:S04]  /*04e0*/  IMAD.WIDE R10, R0, 0x8, R10 ;  /* 0x00000008000a7825 */ /* 0x001fc800078e020a */
[----:B-1----:R-:W-:Y:S01]  /*04f0*/  IMAD.WIDE R12, R0, 0x4, R12 ;  /* 0x00000004000c7825 */ /* 0x002fe200078e020c */
[----:B---3--:R-:W-:Y:S06]  /*0500*/  @!P0 BRA `(.L_x_4) ;  /* 0x00000004008c8947 */ /* 0x008fec0003800000 */
[----:B------:R-:W-:Y:S01]  /*0510*/  CS2R R22, SRZ ;  /* 0x0000000000167805 */ /* 0x000fe2000001ff00 */
[----:B------:R-:W-:Y:S02]  /*0520*/  IMAD.MOV.U32 R7, RZ, RZ, R3 ;  /* 0x000000ffff077224 */ /* 0x000fe400078e0003 */
[----:B------:R-:W-:-:S07]  /*0530*/  IMAD.MOV.U32 R26, RZ, RZ, R6 ;  /* 0x000000ffff1a7224 */ /* 0x000fce00078e0006 */
.L_x_5:
[----:B0-----:R-:W2:Y:S01]  /*0540*/  LDG.E R17, desc[UR6][R12.64] ;  /* 0x000000060c117981 */ /* 0x001ea2000c1e1900 */
[----:B------:R-:W0:Y:S01]  /*0550*/  LDC.64 R14, c[0x0][0x3b0] ;  /* 0x0000ec00ff0e7b82 */ /* 0x000e220000000a00 */
[----:B------:R-:W-:Y:S02]  /*0560*/  IMAD.U32 R24, RZ, RZ, UR4 ;  /* 0x00000004ff187e24 */ /* 0x000fe4000f8e00ff */
[----:B------:R-:W-:Y:S01]  /*0570*/  IMAD.U32 R25, RZ, RZ, UR5 ;  /* 0x00000005ff197e24 */ /* 0x000fe2000f8e00ff */
[----:B------:R-:W3:Y:S01]  /*0580*/  LDG.E.64 R20, desc[UR6][R10.64] ;  /* 0x000000060a147981 */ /* 0x000ee2000c1e1b00 */
[----:B0-----:R-:W-:-:S04]  /*0590*/  IMAD.WIDE R14, R7, 0x8, R14 ;  /* 0x00000008070e7825 */ /* 0x001fc800078e020e */
[----:B--2---:R-:W-:-:S04]  /*05a0*/  IMAD R17, R17, UR8, R22 ;  /* 0x0000000811117c24 */ /* 0x004fc8000f8e0216 */
[----:B------:R-:W-:Y:S02]  /*05b0*/  IMAD.WIDE R24, R17, 0x8, R24 ;  /* 0x0000000811187825 */ /* 0x000fe400078e0218 */
[----:B------:R-:W3:Y:S04]  /*05c0*/  LDG.E.64 R16, desc[UR6][R14.64] ;  /* 0x000000060e107981 */ /* 0x000ee8000c1e1b00 */
[----:B------:R-:W3:Y:S02]  /*05d0*/  LDG.E.64 R18, desc[UR6][R24.64+-0x38] ;  /* 0xffffc80618127981 */ /* 0x000ee4000c1e1b00 */
[----:B---3--:R-:W-:-:S07]  /*05e0*/  DFMA R28, R20, R18, R16 ;  /* 0x00000012141c722b */ /* 0x008fce0000000010 */
[----:B------:R0:W-:Y:S04]  /*05f0*/  STG.E.64 desc[UR6][R14.64], R28 ;  /* 0x0000001c0e007986 */ /* 0x0001e8000c101b06 */
[----:B------:R-:W2:Y:S04]  /*0600*/  LDG.E R16, desc[UR6][R12.64] ;  /* 0x000000060c107981 */ /* 0x000ea8000c1e1900 */
[----:B------:R-:W3:Y:S01]  /*0610*/  LDG.E.64 R18, desc[UR6][R10.64] ;  /* 0x000000060a127981 */ /* 0x000ee2000c1e1b00 */
[----:B--2---:R-:W-:-:S05]  /*0620*/  IMAD R16, R16, UR8, RZ ;  /* 0x0000000810107c24 */ /* 0x004fca000f8e02ff */
[----:B------:R-:W-:-:S04]  /*0630*/  IADD3 R17, P1, PT, R16, R22, RZ ;  /* 0x0000001610117210 */ /* 0x000fc80007f3e0ff */
[----:B------:R-:W-:Y:S02]  /*0640*/  LEA.HI.X.SX32 R16, R16, R23, 0x1, P1 ;  /* 0x0000001710107211 */ /* 0x000fe400008f0eff */
[----:B------:R-:W-:-:S04]  /*0650*/  LEA R20, P1, R17, UR4, 0x3 ;  /* 0x0000000411147c11 */ /* 0x000fc8000f8218ff */
[----:B------:R-:W-:Y:S02]  /*0660*/  LEA.HI.X R21, R17, UR5, R16, 0x3, P1 ;  /* 0x0000000511157c11 */ /* 0x000fe400088f1c10 */
[----:B------:R-:W3:Y:S04]  /*0670*/  LDG.E.64 R16, desc[UR6][R14.64+0x8] ;  /* 0x000008060e107981 */ /* 0x000ee8000c1e1b00 */
[----:B------:R-:W3:Y:S02]  /*0680*/  LDG.E.64 R20, desc[UR6][R20.64+-0x30] ;  /* 0xffffd00614147981 */ /* 0x000ee4000c1e1b00 */
[----:B---3--:R-:W-:-:S07]  /*0690*/  DFMA R20, R18, R20, R16 ;  /* 0x000000141214722b */ /* 0x008fce0000000010 */
[----:B------:R1:W-:Y:S04]  /*06a0*/  STG.E.64 desc[UR6][R14.64+0x8], R20 ;  /* 0x000008140e007986 */ /* 0x0003e8000c101b06 */
[----:B------:R-:W2:Y:S04]  /*06b0*/  LDG.E R16, desc[UR6][R12.64] ;  /* 0x000000060c107981 */ /* 0x000ea8000c1e1900 */
[----:B------:R-:W0:Y:S01]  /*06c0*/  LDG.E.64 R18, desc[UR6][R10.64] ;  /* 0x000000060a127981 */ /* 0x000e22000c1e1b00 */
[----:B--2---:R-:W-:-:S05]  /*06d0*/  IMAD R16, R16, UR8, RZ ;  /* 0x0000000810107c24 */ /* 0x004fca000f8e02ff */
[----:B------:R-:W-:-:S04]  /*06e0*/  IADD3 R17, P1, PT, R16, R22, RZ ;  /* 0x0000001610117210 */ /* 0x000fc80007f3e0ff */
[----:B------:R-:W-:Y:S02]  /*06f0*/  LEA.HI.X.SX32 R16, R16, R23, 0x1, P1 ;  /* 0x0000001710107211 */ /* 0x000fe400008f0eff */
[----:B------:R-:W-:-:S04]  /*0700*/  LEA R24, P1, R17, UR4, 0x3 ;  /* 0x0000000411187c11 */ /* 0x000fc8000f8218ff */
[----:B------:R-:W-:Y:S02]  /*0710*/  LEA.HI.X R25, R17, UR5, R16, 0x3, P1 ;  /* 0x0000000511197c11 */ /* 0x000fe400088f1c10 */
[----:B------:R-:W0:Y:S04]  /*0720*/  LDG.E.64 R16, desc[UR6][R14.64+0x10] ;  /* 0x000010060e107981 */ /* 0x000e28000c1e1b00 */
[----:B------:R-:W0:Y:S02]  /*0730*/  LDG.E.64 R24, desc[UR6][R24.64+-0x28] ;  /* 0xffffd80618187981 */ /* 0x000e24000c1e1b00 */
[----:B0-----:R-:W-:-:S07]  /*0740*/  DFMA R28, R18, R24, R16 ;  /* 0x00000018121c722b */ /* 0x001fce0000000010 */
[----:B------:R0:W-:Y:S04]  /*0750*/  STG.E.64 desc[UR6][R14.64+0x10], R28 ;  /* 0x0000101c0e007986 */ /* 0x0001e8000c101b06 */
[----:B------:R-:W2:Y:S04]  /*0760*/  LDG.E R16, desc[UR6][R12.64] ;  /* 0x000000060c107981 */ /* 0x000ea8000c1e1900 */
[----:B------:R-:W3:Y:S01]  /*0770*/  LDG.E.64 R18, desc[UR6][R10.64] ;  /* 0x000000060a127981 */ /* 0x000ee2000c1e1b00 */
[----:B--2---:R-:W-:-:S05]  /*0780*/  IMAD R16, R16, UR8, RZ ;  /* 0x0000000810107c24 */ /* 0x004fca000f8e02ff */
[----:B------:R-:W-:-:S04]  /*0790*/  IADD3 R17, P1, PT, R16, R22, RZ ;  /* 0x0000001610117210 */ /* 0x000fc80007f3e0ff */
[----:B------:R-:W-:Y:S02]  /*07a0*/  LEA.HI.X.SX32 R16, R16, R23, 0x1, P1 ;  /* 0x0000001710107211 */ /* 0x000fe400008f0eff */
[----:B-1----:R-:W-:-:S04]  /*07b0*/  LEA R20, P1, R17, UR4, 0x3 ;  /* 0x0000000411147c11 */ /* 0x002fc8000f8218ff */
        /* <DEDUP_REMOVED lines=36> */
[----:B0-----:R-:W-:Y:S02]  /*0a00*/  DFMA R28, R18, R24, R16 ;  /* 0x00000018121c722b */ /* 0x001fe40000000010 */
[----:B------:R-:W2:Y:S05]  /*0a10*/  LDG.E.64 R18, desc[UR6][R14.64+0x38] ;  /* 0x000038060e127981 */ /* 0x000eaa000c1e1b00 */
[----:B------:R0:W-:Y:S04]  /*0a20*/  STG.E.64 desc[UR6][R14.64+0x30], R28 ;  /* 0x0000301c0e007986 */ /* 0x0001e8000c101b06 */
[----:B------:R-:W3:Y:S02]  /*0a30*/  LDG.E R16, desc[UR6][R12.64] ;  /* 0x000000060c107981 */ /* 0x000ee4000c1e1900 */
[----:B---3--:R-:W-:-:S05]  /*0a40*/  IMAD R16, R16, UR8, RZ ;  /* 0x0000000810107c24 */ /* 0x008fca000f8e02ff */
[----:B------:R-:W-:-:S04]  /*0a50*/  IADD3 R17, P1, PT, R16, R22, RZ ;  /* 0x0000001610117210 */ /* 0x000fc80007f3e0ff */
[----:B------:R-:W-:Y:S02]  /*0a60*/  LEA.HI.X.SX32 R16, R16, R23, 0x1, P1 ;  /* 0x0000001710107211 */ /* 0x000fe400008f0eff */
[----:B-1----:R-:W-:-:S04]  /*0a70*/  LEA R20, P1, R17, UR4, 0x3 ;  /* 0x0000000411147c11 */ /* 0x002fc8000f8218ff */
[----:B------:R-:W-:Y:S02]  /*0a80*/  LEA.HI.X R21, R17, UR5, R16, 0x3, P1 ;  /* 0x0000000511157c11 */ /* 0x000fe400088f1c10 */
[----:B------:R-:W2:Y:S04]  /*0a90*/  LDG.E.64 R16, desc[UR6][R10.64] ;  /* 0x000000060a107981 */ /* 0x000ea8000c1e1b00 */
[----:B------:R-:W2:Y:S01]  /*0aa0*/  LDG.E.64 R20, desc[UR6][R20.64] ;  /* 0x0000000614147981 */ /* 0x000ea2000c1e1b00 */
[----:B------:R-:W-:-:S05]  /*0ab0*/  VIADD R26, R26, 0x8 ;  /* 0x000000081a1a7836 */ /* 0x000fca0000000000 */
[----:B------:R-:W-:Y:S02]  /*0ac0*/  ISETP.NE.AND P1, PT, R26, RZ, PT ;  /* 0x000000ff1a00720c */ /* 0x000fe40003f25270 */
[----:B------:R-:W-:Y:S01]  /*0ad0*/  IADD3 R22, P2, PT, R22, 0x8, RZ ;  /* 0x0000000816167810 */ /* 0x000fe20007f5e0ff */
[----:B------:R-:W-:-:S04]  /*0ae0*/  VIADD R7, R7, 0x8 ;  /* 0x0000000807077836 */ /* 0x000fc80000000000 */
[----:B------:R-:W-:Y:S01]  /*0af0*/  IMAD.X R23, RZ, RZ, R23, P2 ;  /* 0x000000ffff177224 */ /* 0x000fe200010e0617 */
[----:B--2---:R-:W-:-:S07]  /*0b00*/  DFMA R16, R16, R20, R18 ;  /* 0x000000141010722b */ /* 0x004fce0000000012 */
[----:B------:R0:W-:Y:S01]  /*0b10*/  STG.E.64 desc[UR6][R14.64+0x38], R16 ;  /* 0x000038100e007986 */ /* 0x0001e2000c101b06 */
[----:B------:R-:W-:Y:S05]  /*0b20*/  @P1 BRA `(.L_x_5) ;  /* 0xfffffff800841947 */ /* 0x000fea000383ffff */
[----:B0-----:R-:W-:-:S07]  /*0b30*/  IMAD.MOV.U32 R16, RZ, RZ, R2 ;  /* 0x000000ffff107224 */ /* 0x001fce00078e0002 */
.L_x_4:
[----:B------:R-:W-:-:S13]  /*0b40*/  ISETP.NE.AND P1, PT, R4, RZ, PT ;  /* 0x000000ff0400720c */ /* 0x000fda0003f25270 */
[----:B------:R-:W-:Y:S05]  /*0b50*/  @!P1 BRA `(.L_x_6) ;  /* 0x0000000400809947 */ /* 0x000fea0003800000 */
[----:B------:R-:W-:Y:S01]  /*0b60*/  VIADD R7, R4, 0xffffffff ;  /* 0xffffffff04077836 */ /* 0x000fe20000000000 */
[----:B------:R-:W-:-:S04]  /*0b70*/  ISETP.NE.AND P1, PT, R5, RZ, PT ;  /* 0x000000ff0500720c */ /* 0x000fc80003f25270 */
[----:B------:R-:W-:-:S13]  /*0b80*/  ISETP.GE.U32.AND P2, PT, R7, 0x3, PT ;  /* 0x000000030700780c */ /* 0x000fda0003f46070 */
[----:B------:R-:W-:Y:S05]  /*0b90*/  @!P2 BRA `(.L_x_7) ;  /* 0x0000000000c0a947 */ /* 0x000fea0003800000 */
[----:B------:R-:W2:Y:S01]  /*0ba0*/  LDG.E R7, desc[UR6][R12.64] ;  /* 0x000000060c077981 */ /* 0x000ea2000c1e1900 */
[----:B------:R-:W0:Y:S01]  /*0bb0*/  LDC.64 R18, c[0x0][0x3a8] ;  /* 0x0000ea00ff127b82 */ /* 0x000e220000000a00 */
[----:B------:R-:W2:Y:S01]  /*0bc0*/  LDCU UR9, c[0x0][0x3a0] ;  /* 0x00007400ff0977ac */ /* 0x000ea20008000800 */
[----:B------:R-:W-:Y:S01]  /*0bd0*/  IMAD.IADD R17, R3, 0x1, R16 ;  /* 0x0000000103117824 */ /* 0x000fe200078e0210 */
[----:B------:R-:W1:Y:S05]  /*0be0*/  LDCU.64 UR10, c[0x0][0x3a8] ;  /* 0x00007500ff0a77ac */ /* 0x000e6a0008000a00 */
[----:B------:R-:W3:Y:S02]  /*0bf0*/  LDC.64 R14, c[0x0][0x3b0] ;  /* 0x0000ec00ff0e7b82 */ /* 0x000ee40000000a00 */
[----:B---3--:R-:W-:-:S05]  /*0c00*/  IMAD.WIDE R14, R17, 0x8, R14 ;  /* 0x00000008110e7825 */ /* 0x008fca00078e020e */
[----:B------:R-:W3:Y:S01]  /*0c10*/  LDG.E.64 R20, desc[UR6][R14.64] ;  /* 0x000000060e147981 */ /* 0x000ee2000c1e1b00 */
[----:B--2---:R-:W-:-:S04]  /*0c20*/  IMAD R7, R7, UR9, R16 ;  /* 0x0000000907077c24 */ /* 0x004fc8000f8e0210 */
[----:B0-----:R-:W-:Y:S02]  /*0c30*/  IMAD.WIDE R24, R7, 0x8, R18 ;  /* 0x0000000807187825 */ /* 0x001fe400078e0212 */
[----:B------:R-:W3:Y:S04]  /*0c40*/  LDG.E.64 R18, desc[UR6][R10.64] ;  /* 0x000000060a127981 */ /* 0x000ee8000c1e1b00 */
[----:B------:R-:W3:Y:S02]  /*0c50*/  LDG.E.64 R24, desc[UR6][R24.64] ;  /* 0x0000000618187981 */ /* 0x000ee4000c1e1b00 */
[----:B---3--:R-:W-:Y:S02]  /*0c60*/  DFMA R26, R18, R24, R20 ;  /* 0x00000018121a722b */ /* 0x008fe40000000014 */
[----:B------:R-:W2:Y:S05]  /*0c70*/  LDG.E.64 R20, desc[UR6][R14.64+0x8] ;  /* 0x000008060e147981 */ /* 0x000eaa000c1e1b00 */
[----:B------:R2:W-:Y:S04]  /*0c80*/  STG.E.64 desc[UR6][R14.64], R26 ;  /* 0x0000001a0e007986 */ /* 0x0005e8000c101b06 */
[----:B------:R-:W3:Y:S02]  /*0c90*/  LDG.E R7, desc[UR6][R12.64] ;  /* 0x000000060c077981 */ /* 0x000ee4000c1e1900 */
[----:B---3--:R-:W-:-:S05]  /*0ca0*/  IMAD R7, R7, UR9, RZ ;  /* 0x0000000907077c24 */ /* 0x008fca000f8e02ff */
[----:B------:R-:W-:-:S04]  /*0cb0*/  IADD3 R17, P2, PT, R16, R7, RZ ;  /* 0x0000000710117210 */ /* 0x000fc80007f5e0ff */
[----:B------:R-:W-:Y:S02]  /*0cc0*/  LEA.HI.X.SX32 R18, R7, RZ, 0x1, P2 ;  /* 0x000000ff07127211 */ /* 0x000fe400010f0eff */
[----:B-1----:R-:W-:-:S04]  /*0cd0*/  LEA R22, P2, R17, UR10, 0x3 ;  /* 0x0000000a11167c11 */ /* 0x002fc8000f8418ff */
[----:B------:R-:W-:Y:S02]  /*0ce0*/  LEA.HI.X R23, R17, UR11, R18, 0x3, P2 ;  /* 0x0000000b11177c11 */ /* 0x000fe400090f1c12 */
[----:B------:R-:W2:Y:S04]  /*0cf0*/  LDG.E.64 R18, desc[UR6][R10.64] ;  /* 0x000000060a127981 */ /* 0x000ea8000c1e1b00 */
[----:B------:R-:W2:Y:S02]  /*0d00*/  LDG.E.64 R22, desc[UR6][R22.64+0x8] ;  /* 0x0000080616167981 */ /* 0x000ea4000c1e1b00 */
[----:B--2---:R-:W-:Y:S02]  /*0d10*/  DFMA R26, R18, R22, R20 ;  /* 0x00000016121a722b */ /* 0x004fe40000000014 */
[----:B------:R-:W2:Y:S05]  /*0d20*/  LDG.E.64 R20, desc[UR6][R14.64+0x10] ;  /* 0x000010060e147981 */ /* 0x000eaa000c1e1b00 */
[----:B------:R0:W-:Y:S04]  /*0d30*/  STG.E.64 desc[UR6][R14.64+0x8], R26 ;  /* 0x0000081a0e007986 */ /* 0x0001e8000c101b06 */
[----:B------:R-:W3:Y:S02]  /*0d40*/  LDG.E R7, desc[UR6][R12.64] ;  /* 0x000000060c077981 */ /* 0x000ee4000c1e1900 */
[----:B---3--:R-:W-:-:S05]  /*0d50*/  IMAD R7, R7, UR9, RZ ;  /* 0x0000000907077c24 */ /* 0x008fca000f8e02ff */
[----:B------:R-:W-:-:S04]  /*0d60*/  IADD3 R17, P2, PT, R16, R7, RZ ;  /* 0x0000000710117210 */ /* 0x000fc80007f5e0ff */
[----:B------:R-:W-:Y:S02]  /*0d70*/  LEA.HI.X.SX32 R18, R7, RZ, 0x1, P2 ;  /* 0x000000ff07127211 */ /* 0x000fe400010f0eff */
[----:B------:R-:W-:-:S04]  /*0d80*/  LEA R24, P2, R17, UR10, 0x3 ;  /* 0x0000000a11187c11 */ /* 0x000fc8000f8418ff */
        /* <DEDUP_REMOVED lines=13> */
[----:B------:R-:W2:Y:S01]  /*0e60*/  LDG.E.64 R22, desc[UR6][R22.64+0x18] ;  /* 0x0000180616167981 */ /* 0x000ea2000c1e1b00 */
[----:B------:R-:W-:Y:S01]  /*0e70*/  VIADD R16, R16, 0x4 ;  /* 0x0000000410107836 */ /* 0x000fe20000000000 */
[----:B--2---:R-:W-:-:S07]  /*0e80*/  DFMA R18, R18, R22, R20 ;  /* 0x000000161212722b */ /* 0x004fce0000000014 */
[----:B------:R0:W-:Y:S04]  /*0e90*/  STG.E.64 desc[UR6][R14.64+0x18], R18 ;  /* 0x000018120e007986 */ /* 0x0001e8000c101b06 */
.L_x_7:
[----:B------:R-:W-:Y:S05]  /*0ea0*/  @!P1 BRA `(.L_x_6) ;  /* 0x0000000000ac9947 */ /* 0x000fea0003800000 */
[----:B------:R-:W1:Y:S01]  /*0eb0*/  LDCU UR12, c[0x0][0x3a0] ;  /* 0x00007400ff0c77ac */ /* 0x000e620008000800 */
[----:B------:R-:W-:Y:S01]  /*0ec0*/  ISETP.NE.AND P1, PT, R5, 0x1, PT ;  /* 0x000000010500780c */ /* 0x000fe20003f25270 */
[----:B-1----:R-:W-:-:S12]  /*0ed0*/  ULOP3.LUT UP0, URZ, UR12, 0x1, URZ, 0xc0, !UPT ;  /* 0x000000010cff7892 */ /* 0x002fd8000f80c0ff */
[----:B------:R-:W-:Y:S05]  /*0ee0*/  @!P1 BRA `(.L_x_8) ;  /* 0x0000000000689947 */ /* 0x000fea0003800000 */
[----:B------:R-:W2:Y:S01]  /*0ef0*/  LDG.E R7, desc[UR6][R12.64] ;  /* 0x000000060c077981 */ /* 0x000ea2000c1e1900 */
[----:B0-----:R-:W0:Y:S01]  /*0f00*/  LDC.64 R18, c[0x0][0x3a8] ;  /* 0x0000ea00ff127b82 */ /* 0x001e220000000a00 */
        /* <DEDUP_REMOVED lines=13> */
[----:B------:R-:W4:Y:S02]  /*0fe0*/  LDG.E R7, desc[UR6][R12.64] ;  /* 0x000000060c077981 */ /* 0x000f24000c1e1900 */
[----:B----4-:R-:W-:-:S05]  /*0ff0*/  IMAD R7, R7, UR9, RZ ;  /* 0x0000000907077c24 */ /* 0x010fca000f8e02ff */
[----:B------:R-:W-:-:S04]  /*1000*/  IADD3 R17, P1, PT, R16, R7, RZ ;  /* 0x0000000710117210 */ /* 0x000fc80007f3e0ff */
[----:B------:R-:W-:Y:S02]  /*1010*/  LEA.HI.X.SX32 R18, R7, RZ, 0x1, P1 ;  /* 0x000000ff07127211 */ /* 0x000fe400008f0eff */
[----:B-1----:R-:W-:-:S04]  /*1020*/  LEA R22, P1, R17, UR10, 0x3 ;  /* 0x0000000a11167c11 */ /* 0x002fc8000f8218ff */
[----:B------:R-:W-:Y:S02]  /*1030*/  LEA.HI.X R23, R17, UR11, R18, 0x3, P1 ;  /* 0x0000000b11177c11 */ /* 0x000fe400088f1c12 */
[----:B------:R-:W2:Y:S04]  /*1040*/  LDG.E.64 R18, desc[UR6][R10.64] ;  /* 0x000000060a127981 */ /* 0x000ea8000c1e1b00 */
[----:B------:R-:W2:Y:S01]  /*1050*/  LDG.E.64 R22, desc[UR6][R22.64+0x8] ;  /* 0x0000080616167981 */ /* 0x000ea2000c1e1b00 */
[----:B------:R-:W-:Y:S01]  /*1060*/  VIADD R16, R16, 0x2 ;  /* 0x0000000210107836 */ /* 0x000fe20000000000 */
[----:B--2---:R-:W-:-:S07]  /*1070*/  DFMA R18, R18, R22, R20 ;  /* 0x000000161212722b */ /* 0x004fce0000000014 */
[----:B------:R3:W-:Y:S04]  /*1080*/  STG.E.64 desc[UR6][R14.64+0x8], R18 ;  /* 0x000008120e007986 */ /* 0x0007e8000c101b06 */
.L_x_8:
[----:B------:R-:W-:Y:S05]  /*1090*/  BRA.U !UP0, `(.L_x_6) ;  /* 0x0000000108307547 */ /* 0x000fea000b800000 */
[----:B------:R-:W2:Y:S01]  /*10a0*/  LDG.E R13, desc[UR6][R12.64] ;  /* 0x000000060c0d7981 */ /* 0x000ea2000c1e1900 */
[----:B0--3--:R-:W0:Y:S01]  /*10b0*/  LDC.64 R18, c[0x0][0x3a8] ;  /* 0x0000ea00ff127b82 */ /* 0x009e220000000a00 */
[----:B------:R-:W-:Y:S02]  /*10c0*/  IMAD.IADD R17, R3, 0x1, R16 ;  /* 0x0000000103117824 */ /* 0x000fe400078e0210 */
[----:B------:R-:W3:Y:S05]  /*10d0*/  LDG.E.64 R10, desc[UR6][R10.64] ;  /* 0x000000060a0a7981 */ /* 0x000eea000c1e1b00 */
[----:B------:R-:W1:Y:S02]  /*10e0*/  LDC.64 R14, c[0x0][0x3b0] ;  /* 0x0000ec00ff0e7b82 */ /* 0x000e640000000a00 */
[----:B-1----:R-:W-:-:S04]  /*10f0*/  IMAD.WIDE R14, R17, 0x8, R14 ;  /* 0x00000008110e7825 */ /* 0x002fc800078e020e */
[----:B--2---:R-:W-:Y:S02]  /*1100*/  IMAD R7, R13, UR12, R16 ;  /* 0x0000000c0d077c24 */ /* 0x004fe4000f8e0210 */
[----:B------:R-:W3:Y:S02]  /*1110*/  LDG.E.64 R16, desc[UR6][R14.64] ;  /* 0x000000060e107981 */ /* 0x000ee4000c1e1b00 */
[----:B0-----:R-:W-:-:S06]  /*1120*/  IMAD.WIDE R18, R7, 0x8, R18 ;  /* 0x0000000807127825 */ /* 0x001fcc00078e0212 */
[----:B------:R-:W3:Y:S02]  /*1130*/  LDG.E.64 R18, desc[UR6][R18.64] ;  /* 0x0000000612127981 */ /* 0x000ee4000c1e1b00 */
[----:B---3--:R-:W-:-:S07]  /*1140*/  DFMA R16, R10, R18, R16 ;  /* 0x000000120a10722b */ /* 0x008fce0000000010 */
[----:B------:R1:W-:Y:S04]  /*1150*/  STG.E.64 desc[UR6][R14.64], R16 ;  /* 0x000000100e007986 */ /* 0x0003e8000c101b06 */
.L_x_6:
[----:B------:R-:W2:Y:S01]  /*1160*/  LDG.E R7, desc[UR6][R8.64+0x4] ;  /* 0x0000040608077981 */ /* 0x000ea2000c1e1900 */
[----:B------:R-:W-:-:S05]  /*1170*/  VIADD R0, R0, 0x1 ;  /* 0x0000000100007836 */ /* 0x000fca0000000000 */
[----:B--2---:R-:W-:-:S13]  /*1180*/  ISETP.GE.AND P1, PT, R0, R7, PT ;  /* 0x000000070000720c */ /* 0x004fda0003f26270 */
[----:B------:R-:W-:Y:S05]  /*1190*/  @!P1 BRA `(.L_x_9) ;  /* 0xfffffff000c49947 */ /* 0x000fea000383ffff */
[----:B------:R-:W-:Y:S05]  /*11a0*/  EXIT ;  /* 0x000000000000794d */ /* 0x000fea0003800000 */
.L_x_10:
[----:B------:R-:W-:-:S00]  /*11b0*/  BRA `(.L_x_10) ;  /* 0xfffffffc00fc7947 */ /* 0x000fc0000383ffff */
[----:B------:R-:W-:-:S00]  /*11c0*/  NOP ;  /* 0x0000000000007918 */ /* 0x000fc00000000000 */
        /* <DEDUP_REMOVED lines=11> */
.L_x_11:


//--------------------- .nv.shared.reserved.0     --------------------------
	.section	.nv.shared.reserved.0,"aw",@nobits
	.weak		__nv_reservedSMEM_offset_0_alias
	.size		__nv_reservedSMEM_offset_0_alias, 0, 64
	.other		__nv_reservedSMEM_offset_0_alias,@"STO_CUDA_RESERVED_SHARED STV_DEFAULT"
__nv_reservedSMEM_offset_0_alias:
	.zero		0
	.zero		64


//--------------------- .nv.constant0._Z10SpMMKerneliPiS_PdiS0_S0_ --------------------------
	.section	.nv.constant0._Z10SpMMKerneliPiS_PdiS0_S0_,"a",@progbits
	.sectionflags	@""
	.align	4
.nv.constant0._Z10SpMMKerneliPiS_PdiS0_S0_:
	.zero		952


//--------------------- SYMBOLS --------------------------

	.type		.nv.reservedSmem.offset0,@object
	.size		.nv.reservedSmem.offset0,0x4
